//
// Generated by NVIDIA NVVM Compiler
//
// Compiler Build ID: CL-36424714
// Cuda compilation tools, release 13.0, V13.0.88
// Based on NVVM 20.0.0
//

.version 9.0
.target sm_100
.address_size 64

	// .globl	_Z6MatMulPiS_S_ii

.visible .entry _Z6MatMulPiS_S_ii(
	.param .u64 .ptr .align 1 _Z6MatMulPiS_S_ii_param_0,
	.param .u64 .ptr .align 1 _Z6MatMulPiS_S_ii_param_1,
	.param .u64 .ptr .align 1 _Z6MatMulPiS_S_ii_param_2,
	.param .u32 _Z6MatMulPiS_S_ii_param_3,
	.param .u32 _Z6MatMulPiS_S_ii_param_4
)
{
	.reg .pred 	%p<5>;
	.reg .b32 	%r<15>;
	.reg .b64 	%rd<15>;

	ld.param.u64 	%rd2, [_Z6MatMulPiS_S_ii_param_0];
	ld.param.u64 	%rd3, [_Z6MatMulPiS_S_ii_param_1];
	ld.param.u64 	%rd4, [_Z6MatMulPiS_S_ii_param_2];
	ld.param.u32 	%r3, [_Z6MatMulPiS_S_ii_param_3];
	ld.param.u32 	%r4, [_Z6MatMulPiS_S_ii_param_4];
	cvta.to.global.u64 	%rd1, %rd4;
	mov.u32 	%r5, %ntid.x;
	mov.u32 	%r6, %ctaid.x;
	mov.u32 	%r7, %tid.x;
	mad.lo.s32 	%r1, %r5, %r6, %r7;
	div.s32 	%r2, %r1, %r4;
	setp.ge.s32 	%p1, %r1, %r4;
	@%p1 bra 	$L__BB0_2;
	mul.wide.s32 	%rd5, %r1, 4;
	add.s64 	%rd6, %rd1, %rd5;
	mov.b32 	%r8, 0;
	st.global.u32 	[%rd6], %r8;
$L__BB0_2:
	bar.sync 	0;
	mul.lo.s32 	%r9, %r4, %r3;
	setp.ge.s32 	%p2, %r1, %r9;
	setp.ge.s32 	%p3, %r2, %r3;
	or.pred  	%p4, %p2, %p3;
	@%p4 bra 	$L__BB0_4;
	rem.s32 	%r10, %r1, %r4;
	mul.wide.s32 	%rd7, %r10, 4;
	add.s64 	%rd8, %rd1, %rd7;
	cvta.to.global.u64 	%rd9, %rd2;
	mul.wide.s32 	%rd10, %r2, 4;
	add.s64 	%rd11, %rd9, %rd10;
	ld.global.u32 	%r11, [%rd11];
	cvta.to.global.u64 	%rd12, %rd3;
	mul.wide.s32 	%rd13, %r1, 4;
	add.s64 	%rd14, %rd12, %rd13;
	ld.global.u32 	%r12, [%rd14];
	mul.lo.s32 	%r13, %r12, %r11;
	atom.global.add.u32 	%r14, [%rd8], %r13;
$L__BB0_4:
	ret;

}


// ===== COMPILED SASS (sm_100) =====

	.target	sm_100

	.elftype	@"ET_EXEC"


//--------------------- .note.nv.tkinfo           --------------------------
	.section	.note.nv.tkinfo,"",@"SHT_NOTE"
	.sectionflags	@"SHF_NOTE_NV_TKINFO"
	.tkinfo
        /*0018*/ 	.word	0x00000002
        /*0030*/ 	.string	""
        /*0030*/ 	.string	"ptxas"
        /*0030*/ 	.string	"Cuda compilation tools, release 13.0, V13.0.88"
        /*0030*/ 	.string	"Build cuda_13.0.r13.0/compiler.36424714_0"
        /*0030*/ 	.string	"-arch sm_100 -m 64 "



//--------------------- .note.nv.cuinfo           --------------------------
	.section	.note.nv.cuinfo,"",@"SHT_NOTE"
	.sectionflags	@"SHF_NOTE_NV_CUINFO"
        /*0018*/ 	.short	0x0002
        /*001a*/ 	.short	0x0064
        /*001c*/ 	.short	0x0082
	.zero		2


//--------------------- .nv.info                  --------------------------
	.section	.nv.info,"",@"SHT_CUDA_INFO"
	.align	4


	//----- nvinfo : EIATTR_REGCOUNT
	.align		4
        /*0000*/ 	.byte	0x04, 0x2f
        /*0002*/ 	.short	(.L_1 - .L_0)
	.align		4
.L_0:
        /*0004*/ 	.word	index@(_Z6MatMulPiS_S_ii)
        /*0008*/ 	.word	0x00000010


	//----- nvinfo : EIATTR_FRAME_SIZE
	.align		4
.L_1:
        /*000c*/ 	.byte	0x04, 0x11
        /*000e*/ 	.short	(.L_3 - .L_2)
	.align		4
.L_2:
        /*0010*/ 	.word	index@(_Z6MatMulPiS_S_ii)
        /*0014*/ 	.word	0x00000000


	//----- nvinfo : EIATTR_MIN_STACK_SIZE
	.align		4
.L_3:
        /*0018*/ 	.byte	0x04, 0x12
        /*001a*/ 	.short	(.L_5 - .L_4)
	.align		4
.L_4:
        /*001c*/ 	.word	index@(_Z6MatMulPiS_S_ii)
        /*0020*/ 	.word	0x00000000
.L_5:


//--------------------- .nv.compat                --------------------------
	.section	.nv.compat,"",@"SHT_CUDA_COMPAT_INFO"
	.align	4
        /*0000*/ 	.byte	0x02, 0x09, 0x00, 0x00, 0x02, 0x02, 0x01, 0x00, 0x02, 0x05, 0x05, 0x00, 0x03, 0x07, 0x01, 0x01
        /*0010*/ 	.byte	0x02, 0x03, 0x00, 0x00, 0x02, 0x06, 0x01, 0x00, 0x04, 0x0b, 0x08, 0x00, 0x09, 0x00, 0x00, 0x00
        /*0020*/ 	.byte	0x00, 0x00, 0x00, 0x00


//--------------------- .nv.info._Z6MatMulPiS_S_ii --------------------------
	.section	.nv.info._Z6MatMulPiS_S_ii,"",@"SHT_CUDA_INFO"
	.sectionflags	@""
	.align	4


	//----- nvinfo : EIATTR_CUDA_API_VERSION
	.align		4
        /*0000*/ 	.byte	0x04, 0x37
        /*0002*/ 	.short	(.L_7 - .L_6)
.L_6:
        /*0004*/ 	.word	0x00000082


	//----- nvinfo : EIATTR_KPARAM_INFO
	.align		4
.L_7:
        /*0008*/ 	.byte	0x04, 0x17
        /*000a*/ 	.short	(.L_9 - .L_8)
.L_8:
        /*000c*/ 	.word	0x00000000
        /*0010*/ 	.short	0x0004
        /*0012*/ 	.short	0x001c
        /*0014*/ 	.byte	0x00, 0xf0, 0x11, 0x00


	//----- nvinfo : EIATTR_KPARAM_INFO
	.align		4
.L_9:
        /*0018*/ 	.byte	0x04, 0x17
        /*001a*/ 	.short	(.L_11 - .L_10)
.L_10:
        /*001c*/ 	.word	0x00000000
        /*0020*/ 	.short	0x0003
        /*0022*/ 	.short	0x0018
        /*0024*/ 	.byte	0x00, 0xf0, 0x11, 0x00


	//----- nvinfo : EIATTR_KPARAM_INFO
	.align		4
.L_11:
        /*0028*/ 	.byte	0x04, 0x17
        /*002a*/ 	.short	(.L_13 - .L_12)
.L_12:
        /*002c*/ 	.word	0x00000000
        /*0030*/ 	.short	0x0002
        /*0032*/ 	.short	0x0010
        /*0034*/ 	.byte	0x00, 0xf5, 0x21, 0x00


	//----- nvinfo : EIATTR_KPARAM_INFO
	.align		4
.L_13:
        /*0038*/ 	.byte	0x04, 0x17
        /*003a*/ 	.short	(.L_15 - .L_14)
.L_14:
        /*003c*/ 	.word	0x00000000
        /*0040*/ 	.short	0x0001
        /*0042*/ 	.short	0x0008
        /*0044*/ 	.byte	0x00, 0xf5, 0x21, 0x00


	//----- nvinfo : EIATTR_KPARAM_INFO
	.align		4
.L_15:
        /*0048*/ 	.byte	0x04, 0x17
        /*004a*/ 	.short	(.L_17 - .L_16)
.L_16:
        /*004c*/ 	.word	0x00000000
        /*0050*/ 	.short	0x0000
        /*0052*/ 	.short	0x0000
        /*0054*/ 	.byte	0x00, 0xf5, 0x21, 0x00


	//----- nvinfo : EIATTR_SPARSE_MMA_MASK
	.align		4
.L_17:
        /*0058*/ 	.byte	0x03, 0x50
        /*005a*/ 	.short	0x0000


	//----- nvinfo : EIATTR_MAXREG_COUNT
	.align		4
        /*005c*/ 	.byte	0x03, 0x1b
        /*005e*/ 	.short	0x00ff


	//----- nvinfo : EIATTR_NUM_BARRIERS
	.align		4
        /*0060*/ 	.byte	0x02, 0x4c
        /*0062*/ 	.byte	0x01
	.zero		1


	//----- nvinfo : EIATTR_MERCURY_ISA_VERSION
	.align		4
        /*0064*/ 	.byte	0x03, 0x5f
        /*0066*/ 	.short	0x0101


	//----- nvinfo : EIATTR_VRC_CTA_INIT_COUNT
	.align		4
        /*0068*/ 	.byte	0x02, 0x4a
	.zero		1
	.zero		1


	//----- nvinfo : EIATTR_EXIT_INSTR_OFFSETS
	.align		4
        /*006c*/ 	.byte	0x04, 0x1c
        /*006e*/ 	.short	(.L_19 - .L_18)


	//   ....[0]....
.L_18:
        /*0070*/ 	.word	0x00000280


	//   ....[1]....
        /*0074*/ 	.word	0x00000390


	//----- nvinfo : EIATTR_CBANK_PARAM_SIZE
	.align		4
.L_19:
        /*0078*/ 	.byte	0x03, 0x19
        /*007a*/ 	.short	0x0020


	//----- nvinfo : EIATTR_PARAM_CBANK
	.align		4
        /*007c*/ 	.byte	0x04, 0x0a
        /*007e*/ 	.short	(.L_21 - .L_20)
	.align		4
.L_20:
        /*0080*/ 	.word	index@(.nv.constant0._Z6MatMulPiS_S_ii)
        /*0084*/ 	.short	0x0380
        /*0086*/ 	.short	0x0020


	//----- nvinfo : EIATTR_SW_WAR
	.align		4
.L_21:
        /*0088*/ 	.byte	0x04, 0x36
        /*008a*/ 	.short	(.L_23 - .L_22)
.L_22:
        /*008c*/ 	.word	0x00000008
.L_23:


//--------------------- .nv.callgraph             --------------------------
	.section	.nv.callgraph,"",@"SHT_CUDA_CALLGRAPH"
	.align	4
	.sectionentsize	8
	.align		4
        /*0000*/ 	.word	0x00000000
	.align		4
        /*0004*/ 	.word	0xffffffff
	.align		4
        /*0008*/ 	.word	0x00000000
	.align		4
        /*000c*/ 	.word	0xfffffffe
	.align		4
        /*0010*/ 	.word	0x00000000
	.align		4
        /*0014*/ 	.word	0xfffffffd
	.align		4
        /*0018*/ 	.word	0x00000000
	.align		4
        /*001c*/ 	.word	0xfffffffc


//--------------------- .text._Z6MatMulPiS_S_ii   --------------------------
	.section	.text._Z6MatMulPiS_S_ii,"ax",@progbits
	.align	128
        .global         _Z6MatMulPiS_S_ii
        .type           _Z6MatMulPiS_S_ii,@function
        .size           _Z6MatMulPiS_S_ii,(.L_x_1 - _Z6MatMulPiS_S_ii)
        .other          _Z6MatMulPiS_S_ii,@"STO_CUDA_ENTRY STV_DEFAULT"
_Z6MatMulPiS_S_ii:
.text._Z6MatMulPiS_S_ii:
[----:B------:R-:W-:Y:S08]  /*0000*/  LDC R1, c[0x0][0x37c] ;  /* 0x0000df00ff017b82 */ /* 0x000ff00000000800 */
[----:B------:R-:W0:Y:S01]  /*0010*/  LDC R9, c[0x0][0x39c] ;  /* 0x0000e700ff097b82 */ /* 0x000e220000000800 */
[----:B------:R-:W1:Y:S01]  /*0020*/  S2R R2, SR_CTAID.X ;  /* 0x0000000000027919 */ /* 0x000e620000002500 */
[----:B------:R-:W1:Y:S01]  /*0030*/  LDCU UR4, c[0x0][0x360] ;  /* 0x00006c00ff0477ac */ /* 0x000e620008000800 */
[----:B------:R-:W1:Y:S01]  /*0040*/  S2R R7, SR_TID.X ;  /* 0x0000000000077919 */ /* 0x000e620000002100 */
[----:B------:R-:W2:Y:S01]  /*0050*/  LDCU UR6, c[0x0][0x398] ;  /* 0x00007300ff0677ac */ /* 0x000ea20008000800 */
[----:B0-----:R-:W-:-:S02]  /*0060*/  IABS R0, R9 ;  /* 0x0000000900007213 */ /* 0x001fc40000000000 */
[-C--:B------:R-:W-:Y:S02]  /*0070*/  LOP3.LUT R10, RZ, R9.reuse, RZ, 0x33, !PT ;  /* 0x00000009ff0a7212 */ /* 0x080fe400078e33ff */
[----:B------:R-:W0:Y:S01]  /*0080*/  I2F.RP R3, R0 ;  /* 0x0000000000037306 */ /* 0x000e220000209400 */
[----:B-1----:R-:W-:Y:S01]  /*0090*/  IMAD R2, R2, UR4, R7 ;  /* 0x0000000402027c24 */ /* 0x002fe2000f8e0207 */
[----:B------:R-:W1:Y:S04]  /*00a0*/  LDCU.64 UR4, c[0x0][0x358] ;  /* 0x00006b00ff0477ac */ /* 0x000e680008000a00 */
[----:B------:R-:W-:Y:S02]  /*00b0*/  ISETP.GE.AND P2, PT, R2, R9, PT ;  /* 0x000000090200720c */ /* 0x000fe40003f46270 */
[----:B0-----:R-:W0:Y:S02]  /*00c0*/  MUFU.RCP R3, R3 ;  /* 0x0000000300037308 */ /* 0x001e240000001000 */
[----:B0-----:R-:W-:-:S06]  /*00d0*/  VIADD R4, R3, 0xffffffe ;  /* 0x0ffffffe03047836 */ /* 0x001fcc0000000000 */
[----:B------:R0:W3:Y:S02]  /*00e0*/  F2I.FTZ.U32.TRUNC.NTZ R5, R4 ;  /* 0x0000000400057305 */ /* 0x0000e4000021f000 */
[----:B0-----:R-:W-:Y:S02]  /*00f0*/  HFMA2 R4, -RZ, RZ, 0, 0 ;  /* 0x00000000ff047431 */ /* 0x001fe400000001ff */
[----:B---3--:R-:W-:-:S04]  /*0100*/  IMAD.MOV R11, RZ, RZ, -R5 ;  /* 0x000000ffff0b7224 */ /* 0x008fc800078e0a05 */
[----:B------:R-:W-:Y:S01]  /*0110*/  IMAD R7, R11, R0, RZ ;  /* 0x000000000b077224 */ /* 0x000fe200078e02ff */
[----:B------:R-:W-:-:S03]  /*0120*/  IABS R11, R2 ;  /* 0x00000002000b7213 */ /* 0x000fc60000000000 */
[----:B------:R-:W-:-:S06]  /*0130*/  IMAD.HI.U32 R5, R5, R7, R4 ;  /* 0x0000000705057227 */ /* 0x000fcc00078e0004 */
[----:B------:R-:W-:-:S04]  /*0140*/  IMAD.HI.U32 R3, R5, R11, RZ ;  /* 0x0000000b05037227 */ /* 0x000fc800078e00ff */
[----:B------:R-:W-:-:S04]  /*0150*/  IMAD.MOV R4, RZ, RZ, -R3 ;  /* 0x000000ffff047224 */ /* 0x000fc800078e0a03 */
[----:B------:R-:W-:Y:S01]  /*0160*/  IMAD R11, R0, R4, R11 ;  /* 0x00000004000b7224 */ /* 0x000fe200078e020b */
[----:B------:R-:W-:-:S04]  /*0170*/  LOP3.LUT R4, R2, R9, RZ, 0x3c, !PT ;  /* 0x0000000902047212 */ /* 0x000fc800078e3cff */
[----:B------:R-:W-:Y:S02]  /*0180*/  ISETP.GT.U32.AND P3, PT, R0, R11, PT ;  /* 0x0000000b0000720c */ /* 0x000fe40003f64070 */
[----:B------:R-:W-:Y:S02]  /*0190*/  ISETP.GE.AND P0, PT, R4, RZ, PT ;  /* 0x000000ff0400720c */ /* 0x000fe40003f06270 */
[----:B------:R-:W0:Y:S09]  /*01a0*/  @!P2 LDC.64 R4, c[0x0][0x390] ;  /* 0x0000e400ff04ab82 */ /* 0x000e320000000a00 */
[----:B------:R-:W-:Y:S01]  /*01b0*/  @!P3 IMAD.IADD R11, R11, 0x1, -R0 ;  /* 0x000000010b0bb824 */ /* 0x000fe200078e0a00 */
[----:B------:R-:W-:-:S04]  /*01c0*/  @!P3 IADD3 R3, PT, PT, R3, 0x1, RZ ;  /* 0x000000010303b810 */ /* 0x000fc80007ffe0ff */
[----:B------:R-:W-:Y:S01]  /*01d0*/  ISETP.GE.U32.AND P1, PT, R11, R0, PT ;  /* 0x000000000b00720c */ /* 0x000fe20003f26070 */
[----:B0-----:R-:W-:-:S12]  /*01e0*/  @!P2 IMAD.WIDE R4, R2, 0x4, R4 ;  /* 0x000000040204a825 */ /* 0x001fd800078e0204 */
[----:B------:R-:W-:Y:S01]  /*01f0*/  @P1 VIADD R3, R3, 0x1 ;  /* 0x0000000103031836 */ /* 0x000fe20000000000 */
[----:B------:R-:W-:Y:S01]  /*0200*/  ISETP.NE.AND P1, PT, R9, RZ, PT ;  /* 0x000000ff0900720c */ /* 0x000fe20003f25270 */
[----:B-1----:R0:W-:Y:S03]  /*0210*/  @!P2 STG.E desc[UR4][R4.64], RZ ;  /* 0x000000ff0400a986 */ /* 0x0021e6000c101904 */
[----:B------:R-:W-:-:S04]  /*0220*/  @!P0 IADD3 R3, PT, PT, -R3, RZ, RZ ;  /* 0x000000ff03038210 */ /* 0x000fc80007ffe1ff */
[----:B------:R-:W-:Y:S01]  /*0230*/  SEL R13, R10, R3, !P1 ;  /* 0x000000030a0d7207 */ /* 0x000fe20004800000 */
[----:B--2---:R-:W-:Y:S01]  /*0240*/  IMAD R3, R9, UR6, RZ ;  /* 0x0000000609037c24 */ /* 0x004fe2000f8e02ff */
[----:B------:R-:W-:Y:S02]  /*0250*/  BAR.SYNC.DEFER_BLOCKING 0x0 ;  /* 0x0000000000007b1d */ /* 0x000fe40000010000 */
[----:B------:R-:W-:-:S04]  /*0260*/  ISETP.GE.AND P0, PT, R13, UR6, PT ;  /* 0x000000060d007c0c */ /* 0x000fc8000bf06270 */
[----:B------:R-:W-:-:S13]  /*0270*/  ISETP.GE.OR P0, PT, R2, R3, P0 ;  /* 0x000000030200720c */ /* 0x000fda0000706670 */
[----:B0-----:R-:W-:Y:S05]  /*0280*/  @P0 EXIT ;  /* 0x000000000000094d */ /* 0x001fea0003800000 */
[----:B------:R-:W0:Y:S08]  /*0290*/  LDC.64 R4, c[0x0][0x380] ;  /* 0x0000e000ff047b82 */ /* 0x000e300000000a00 */
[----:B------:R-:W1:Y:S08]  /*02a0*/  LDC.64 R6, c[0x0][0x388] ;  /* 0x0000e200ff067b82 */ /* 0x000e700000000a00 */
[----:B------:R-:W2:Y:S01]  /*02b0*/  LDC.64 R8, c[0x0][0x390] ;  /* 0x0000e400ff087b82 */ /* 0x000ea20000000a00 */
[----:B0-----:R-:W-:-:S06]  /*02c0*/  IMAD.WIDE R4, R13, 0x4, R4 ;  /* 0x000000040d047825 */ /* 0x001fcc00078e0204 */
[----:B------:R-:W3:Y:S01]  /*02d0*/  LDG.E R4, desc[UR4][R4.64] ;  /* 0x0000000404047981 */ /* 0x000ee2000c1e1900 */
[----:B-1----:R-:W-:-:S06]  /*02e0*/  IMAD.WIDE R6, R2, 0x4, R6 ;  /* 0x0000000402067825 */ /* 0x002fcc00078e0206 */
[----:B------:R-:W3:Y:S01]  /*02f0*/  LDG.E R7, desc[UR4][R6.64] ;  /* 0x0000000406077981 */ /* 0x000ee2000c1e1900 */
[----:B------:R-:W-:Y:S02]  /*0300*/  ISETP.GE.AND P2, PT, R2, RZ, PT ;  /* 0x000000ff0200720c */ /* 0x000fe40003f46270 */
[----:B------:R-:W-:Y:S01]  /*0310*/  ISETP.GT.U32.AND P0, PT, R0, R11, PT ;  /* 0x0000000b0000720c */ /* 0x000fe20003f04070 */
[----:B------:R-:W-:-:S05]  /*0320*/  IMAD.IADD R0, R11, 0x1, -R0 ;  /* 0x000000010b007824 */ /* 0x000fca00078e0a00 */
[----:B------:R-:W-:-:S05]  /*0330*/  SEL R11, R0, R11, !P0 ;  /* 0x0000000b000b7207 */ /* 0x000fca0004000000 */
[----:B------:R-:W-:-:S04]  /*0340*/  @!P2 IADD3 R11, PT, PT, -R11, RZ, RZ ;  /* 0x000000ff0b0ba210 */ /* 0x000fc80007ffe1ff */
[----:B------:R-:W-:-:S05]  /*0350*/  SEL R3, R10, R11, !P1 ;  /* 0x0000000b0a037207 */ /* 0x000fca0004800000 */
[----:B--2---:R-:W-:-:S04]  /*0360*/  IMAD.WIDE R2, R3, 0x4, R8 ;  /* 0x0000000403027825 */ /* 0x004fc800078e0208 */
[----:B---3--:R-:W-:-:S05]  /*0370*/  IMAD R11, R4, R7, RZ ;  /* 0x00000007040b7224 */ /* 0x008fca00078e02ff */
[----:B------:R-:W-:Y:S01]  /*0380*/  REDG.E.ADD.STRONG.GPU desc[UR4][R2.64], R11 ;  /* 0x0000000b0200798e */ /* 0x000fe2000c12e104 */
[----:B------:R-:W-:Y:S05]  /*0390*/  EXIT ;  /* 0x000000000000794d */ /* 0x000fea0003800000 */
.L_x_0:
[----:B------:R-:W-:-:S00]  /*03a0*/  BRA `(.L_x_0) ;  /* 0xfffffffc00fc7947 */ /* 0x000fc0000383ffff */
[----:B------:R-:W-:-:S00]  /*03b0*/  NOP ;  /* 0x0000000000007918 */ /* 0x000fc00000000000 */
        /* <DEDUP_REMOVED lines=12> */
.L_x_1:


//--------------------- .nv.shared.reserved.0     --------------------------
	.section	.nv.shared.reserved.0,"aw",@nobits
	.weak		__nv_reservedSMEM_offset_0_alias
	.size		__nv_reservedSMEM_offset_0_alias, 0, 64
	.other		__nv_reservedSMEM_offset_0_alias,@"STO_CUDA_RESERVED_SHARED STV_DEFAULT"
__nv_reservedSMEM_offset_0_alias:
	.zero		0
	.zero		64


//--------------------- .nv.constant0._Z6MatMulPiS_S_ii --------------------------
	.section	.nv.constant0._Z6MatMulPiS_S_ii,"a",@progbits
	.sectionflags	@""
	.align	4
.nv.constant0._Z6MatMulPiS_S_ii:
	.zero		928


//--------------------- SYMBOLS --------------------------

	.type		.nv.reservedSmem.offset0,@object
	.size		.nv.reservedSmem.offset0,0x4
